	.headerflags	@"EF_CUDA_TEXMODE_UNIFIED EF_CUDA_64BIT_ADDRESS EF_CUDA_ACCELERATORS EF_CUDA_SM90 EF_CUDA_VIRTUAL_SM(EF_CUDA_SM90)"
	.elftype	@"ET_EXEC"


//--------------------- .nv.info                  --------------------------
	.section	.nv.info,"",@"SHT_CUDA_INFO"
	.align	4


	//----- nvinfo : EIATTR_REGCOUNT
	.align		4
        /*0000*/ 	.byte	0x04, 0x2f
        /*0002*/ 	.short	(.L_3 - .L_2)
	.align		4
.L_2:
        /*0004*/ 	.word	index@(triton_poi_fused__native_batch_norm_legit_no_training_leaky_relu_5)
        /*0008*/ 	.word	0x00000010


	//----- nvinfo : EIATTR_MIN_STACK_SIZE
	.align		4
.L_3:
        /*000c*/ 	.byte	0x04, 0x12
        /*000e*/ 	.short	(.L_5 - .L_4)
	.align		4
.L_4:
        /*0010*/ 	.word	index@(triton_poi_fused__native_batch_norm_legit_no_training_leaky_relu_5)
        /*0014*/ 	.word	0x00000000


	//----- nvinfo : EIATTR_FRAME_SIZE
	.align		4
.L_5:
        /*0018*/ 	.byte	0x04, 0x11
        /*001a*/ 	.short	(.L_7 - .L_6)
	.align		4
.L_6:
        /*001c*/ 	.word	index@(triton_poi_fused__native_batch_norm_legit_no_training_leaky_relu_5)
        /*0020*/ 	.word	0x00000000


	//----- nvinfo : EIATTR_MIN_STACK_SIZE
	.align		4
.L_7:
        /*0024*/ 	.byte	0x04, 0x12
        /*0026*/ 	.short	(.L_9 - .L_8)
	.align		4
.L_8:
        /*0028*/ 	.word	index@(triton_poi_fused__native_batch_norm_legit_no_training_leaky_relu_5)
        /*002c*/ 	.word	0x00000000
.L_9:


//--------------------- .nv.info.triton_poi_fused__native_batch_norm_legit_no_training_leaky_relu_5 --------------------------
	.section	.nv.info.triton_poi_fused__native_batch_norm_legit_no_training_leaky_relu_5,"",@"SHT_CUDA_INFO"
	.sectionflags	@""
	.align	4


	//----- nvinfo : EIATTR_CUDA_API_VERSION
	.align		4
        /*0000*/ 	.byte	0x04, 0x37
        /*0002*/ 	.short	(.L_11 - .L_10)
.L_10:
        /*0004*/ 	.word	0x0000007c


	//----- nvinfo : EIATTR_KPARAM_INFO
	.align		4
.L_11:
        /*0008*/ 	.byte	0x04, 0x17
        /*000a*/ 	.short	(.L_13 - .L_12)
.L_12:
        /*000c*/ 	.word	0x00000000
        /*0010*/ 	.short	0x0006
        /*0012*/ 	.short	0x0030
        /*0014*/ 	.byte	0x00, 0xf0, 0x11, 0x00


	//----- nvinfo : EIATTR_KPARAM_INFO
	.align		4
.L_13:
        /*0018*/ 	.byte	0x04, 0x17
        /*001a*/ 	.short	(.L_15 - .L_14)
.L_14:
        /*001c*/ 	.word	0x00000000
        /*0020*/ 	.short	0x0005
        /*0022*/ 	.short	0x0028
        /*0024*/ 	.byte	0x00, 0xf4, 0x21, 0x00


	//----- nvinfo : EIATTR_KPARAM_INFO
	.align		4
.L_15:
        /*0028*/ 	.byte	0x04, 0x17
        /*002a*/ 	.short	(.L_17 - .L_16)
.L_16:
        /*002c*/ 	.word	0x00000000
        /*0030*/ 	.short	0x0004
        /*0032*/ 	.short	0x0020
        /*0034*/ 	.byte	0x00, 0xf4, 0x21, 0x00


	//----- nvinfo : EIATTR_KPARAM_INFO
	.align		4
.L_17:
        /*0038*/ 	.byte	0x04, 0x17
        /*003a*/ 	.short	(.L_19 - .L_18)
.L_18:
        /*003c*/ 	.word	0x00000000
        /*0040*/ 	.short	0x0003
        /*0042*/ 	.short	0x0018
        /*0044*/ 	.byte	0x00, 0xf4, 0x21, 0x00


	//----- nvinfo : EIATTR_KPARAM_INFO
	.align		4
.L_19:
        /*0048*/ 	.byte	0x04, 0x17
        /*004a*/ 	.short	(.L_21 - .L_20)
.L_20:
        /*004c*/ 	.word	0x00000000
        /*0050*/ 	.short	0x0002
        /*0052*/ 	.short	0x0010
        /*0054*/ 	.byte	0x00, 0xf4, 0x21, 0x00


	//----- nvinfo : EIATTR_KPARAM_INFO
	.align		4
.L_21:
        /*0058*/ 	.byte	0x04, 0x17
        /*005a*/ 	.short	(.L_23 - .L_22)
.L_22:
        /*005c*/ 	.word	0x00000000
        /*0060*/ 	.short	0x0001
        /*0062*/ 	.short	0x0008
        /*0064*/ 	.byte	0x00, 0xf4, 0x21, 0x00


	//----- nvinfo : EIATTR_KPARAM_INFO
	.align		4
.L_23:
        /*0068*/ 	.byte	0x04, 0x17
        /*006a*/ 	.short	(.L_25 - .L_24)
.L_24:
        /*006c*/ 	.word	0x00000000
        /*0070*/ 	.short	0x0000
        /*0072*/ 	.short	0x0000
        /*0074*/ 	.byte	0x00, 0xf4, 0x21, 0x00


	//----- nvinfo : EIATTR_SPARSE_MMA_MASK
	.align		4
.L_25:
        /*0078*/ 	.byte	0x03, 0x50
        /*007a*/ 	.short	0x0000


	//----- nvinfo : EIATTR_MAXREG_COUNT
	.align		4
        /*007c*/ 	.byte	0x03, 0x1b
        /*007e*/ 	.short	0x00ff


	//----- nvinfo : EIATTR_EXIT_INSTR_OFFSETS
	.align		4
        /*0080*/ 	.byte	0x04, 0x1c
        /*0082*/ 	.short	(.L_27 - .L_26)


	//   ....[0]....
.L_26:
        /*0084*/ 	.word	0x000003d0


	//----- nvinfo : EIATTR_REQNTID
	.align		4
.L_27:
        /*0088*/ 	.byte	0x04, 0x10
        /*008a*/ 	.short	(.L_29 - .L_28)
.L_28:
        /*008c*/ 	.word	0x00000080
        /*0090*/ 	.word	0x00000001
        /*0094*/ 	.word	0x00000001


	//----- nvinfo : EIATTR_CBANK_PARAM_SIZE
	.align		4
.L_29:
        /*0098*/ 	.byte	0x03, 0x19
        /*009a*/ 	.short	0x0034


	//----- nvinfo : EIATTR_PARAM_CBANK
	.align		4
        /*009c*/ 	.byte	0x04, 0x0a
        /*009e*/ 	.short	(.L_31 - .L_30)
	.align		4
.L_30:
        /*00a0*/ 	.word	index@(.nv.constant0.triton_poi_fused__native_batch_norm_legit_no_training_leaky_relu_5)
        /*00a4*/ 	.short	0x0210
        /*00a6*/ 	.short	0x0034


	//----- nvinfo : EIATTR_SW_WAR
	.align		4
.L_31:
        /*00a8*/ 	.byte	0x04, 0x36
        /*00aa*/ 	.short	(.L_33 - .L_32)
.L_32:
        /*00ac*/ 	.word	0x00000008
.L_33:


//--------------------- .nv.callgraph             --------------------------
	.section	.nv.callgraph,"",@"SHT_CUDA_CALLGRAPH"
	.align	4
	.sectionentsize	8
	.align		4
        /*0000*/ 	.word	0x00000000
	.align		4
        /*0004*/ 	.word	0xffffffff
	.align		4
        /*0008*/ 	.word	0x00000000
	.align		4
        /*000c*/ 	.word	0xfffffffe
	.align		4
        /*0010*/ 	.word	0x00000000
	.align		4
        /*0014*/ 	.word	0xfffffffd
	.align		4
        /*0018*/ 	.word	0x00000000
	.align		4
        /*001c*/ 	.word	0xfffffffc


//--------------------- .nv.constant4             --------------------------
	.section	.nv.constant4,"a",@progbits
	.align	8
	.align		8
.nv.constant4:
        /*0000*/ 	.dword	_$_str
	.align		8
        /*0008*/ 	.dword	_$_str_$_2


//--------------------- .text.triton_poi_fused__native_batch_norm_legit_no_training_leaky_relu_5 --------------------------
	.section	.text.triton_poi_fused__native_batch_norm_legit_no_training_leaky_relu_5,"ax",@progbits
	.align	128
        .global         triton_poi_fused__native_batch_norm_legit_no_training_leaky_relu_5
        .type           triton_poi_fused__native_batch_norm_legit_no_training_leaky_relu_5,@function
        .size           triton_poi_fused__native_batch_norm_legit_no_training_leaky_relu_5,(.L_x_1 - triton_poi_fused__native_batch_norm_legit_no_training_leaky_relu_5)
        .other          triton_poi_fused__native_batch_norm_legit_no_training_leaky_relu_5,@"STO_CUDA_ENTRY STV_DEFAULT"
triton_poi_fused__native_batch_norm_legit_no_training_leaky_relu_5:
.text.triton_poi_fused__native_batch_norm_legit_no_training_leaky_relu_5:
[----:B------:R-:W-:Y:S01]  /*0000*/  LDC R1, c[0x0][0x28] ;  /* 0x00000a00ff017b82 */ /* 0x000fe20000000800 */
[----:B------:R-:W1:Y:S07]  /*0010*/  S2R R0, SR_TID.X ;  /* 0x0000000000007919 */ /* 0x000e6e0000002100 */
[----:B------:R-:W2:Y:S01]  /*0020*/  LDC.64 R2, c[0x0][0x228] ;  /* 0x00008a00ff027b82 */ /* 0x000ea20000000a00 */
[----:B------:R-:W-:Y:S01]  /*0030*/  ULDC.64 UR4, c[0x0][0x208] ;  /* 0x0000820000047ab9 */ /* 0x000fe20000000a00 */
[----:B------:R-:W3:Y:S06]  /*0040*/  S2R R7, SR_CTAID.X ;  /* 0x0000000000077919 */ /* 0x000eec0000002500 */
[----:B------:R-:W4:Y:S08]  /*0050*/  LDC.64 R8, c[0x0][0x230] ;  /* 0x00008c00ff087b82 */ /* 0x000f300000000a00 */
[----:B------:R-:W5:Y:S01]  /*0060*/  LDC.64 R10, c[0x0][0x238] ;  /* 0x00008e00ff0a7b82 */ /* 0x000f620000000a00 */
[----:B-1----:R-:W-:-:S02]  /*0070*/  SHF.L.U32 R0, R0, 0x1, RZ ;  /* 0x0000000100007819 */ /* 0x002fc400000006ff */
[----:B---3--:R-:W-:Y:S02]  /*0080*/  SHF.R.S32.HI R5, RZ, 0x17, R7 ;  /* 0x00000017ff057819 */ /* 0x008fe40000011407 */
[----:B------:R-:W-:Y:S02]  /*0090*/  LOP3.LUT R0, R0, 0xfe, RZ, 0xc0, !PT ;  /* 0x000000fe00007812 */ /* 0x000fe400078ec0ff */
[----:B------:R-:W-:Y:S02]  /*00a0*/  SGXT R5, R5, 0x1 ;  /* 0x000000010505781a */ /* 0x000fe40000000200 */
[----:B------:R-:W-:Y:S02]  /*00b0*/  LEA R0, R7, R0, 0x8 ;  /* 0x0000000007007211 */ /* 0x000fe400078e40ff */
[----:B------:R-:W1:Y:S02]  /*00c0*/  LDC.64 R6, c[0x0][0x220] ;  /* 0x00008800ff067b82 */ /* 0x000e640000000a00 */
[----:B------:R-:W-:-:S04]  /*00d0*/  LEA.HI R5, R5, R0, RZ, 0x5 ;  /* 0x0000000005057211 */ /* 0x000fc800078f28ff */
[----:B------:R-:W-:-:S04]  /*00e0*/  LOP3.LUT R5, R5, 0xffffffe0, RZ, 0xc0, !PT ;  /* 0xffffffe005057812 */ /* 0x000fc800078ec0ff */
[----:B------:R-:W-:Y:S02]  /*00f0*/  IADD3 R13, R0, -R5, RZ ;  /* 0x80000005000d7210 */ /* 0x000fe40007ffe0ff */
[----:B------:R-:W3:Y:S03]  /*0100*/  LDC.64 R4, c[0x0][0x218] ;  /* 0x00008600ff047b82 */ /* 0x000ee60000000a00 */
[----:B--2---:R-:W-:-:S06]  /*0110*/  IMAD.WIDE R2, R13, 0x4, R2 ;  /* 0x000000040d027825 */ /* 0x004fcc00078e0202 */
[----:B------:R-:W2:Y:S01]  /*0120*/  LDG.E.EL.64 R2, desc[UR4][R2.64] ;  /* 0x0000000402027981 */ /* 0x000ea2000c2e1b00 */
[----:B-1----:R-:W-:-:S06]  /*0130*/  IMAD.WIDE R6, R13, 0x4, R6 ;  /* 0x000000040d067825 */ /* 0x002fcc00078e0206 */
[----:B------:R-:W2:Y:S01]  /*0140*/  LDG.E.EL.64 R6, desc[UR4][R6.64] ;  /* 0x0000000406067981 */ /* 0x000ea2000c2e1b00 */
[----:B---3--:R-:W-:-:S06]  /*0150*/  IMAD.WIDE R4, R0, 0x4, R4 ;  /* 0x0000000400047825 */ /* 0x008fcc00078e0204 */
[----:B------:R-:W3:Y:S01]  /*0160*/  LDG.E.64 R4, desc[UR4][R4.64] ;  /* 0x0000000404047981 */ /* 0x000ee2000c1e1b00 */
[----:B----4-:R-:W-:-:S04]  /*0170*/  IMAD.WIDE R8, R13, 0x4, R8 ;  /* 0x000000040d087825 */ /* 0x010fc800078e0208 */
[----:B-----5:R-:W-:Y:S02]  /*0180*/  IMAD.WIDE R10, R13, 0x4, R10 ;  /* 0x000000040d0a7825 */ /* 0x020fe400078e020a */
[----:B------:R-:W4:Y:S04]  /*0190*/  LDG.E.EL.64 R8, desc[UR4][R8.64] ;  /* 0x0000000408087981 */ /* 0x000f28000c2e1b00 */
[----:B------:R-:W4:Y:S01]  /*01a0*/  LDG.E.EL.64 R10, desc[UR4][R10.64] ;  /* 0x000000040a0a7981 */ /* 0x000f22000c2e1b00 */
[----:B--2---:R-:W-:Y:S01]  /*01b0*/  FADD R2, R2, 9.9999997473787516356e-06 ;  /* 0x3727c5ac02027421 */ /* 0x004fe20000000000 */
[----:B------:R-:W-:-:S03]  /*01c0*/  FADD R3, R3, 9.9999997473787516356e-06 ;  /* 0x3727c5ac03037421 */ /* 0x000fc60000000000 */
[----:B------:R-:W1:Y:S08]  /*01d0*/  MUFU.SQRT R12, R2 ;  /* 0x00000002000c7308 */ /* 0x000e700000002000 */
[----:B------:R-:W2:Y:S01]  /*01e0*/  MUFU.SQRT R13, R3 ;  /* 0x00000003000d7308 */ /* 0x000ea20000002000 */
[C---:B-1----:R-:W-:Y:S02]  /*01f0*/  FSETP.GT.AND P0, PT, R12.reuse, 8.50705917302346158658e+37, PT ;  /* 0x7e8000000c00780b */ /* 0x042fe40003f04000 */
[----:B------:R-:W-:-:S02]  /*0200*/  FSETP.GEU.AND P2, PT, R12, 1.175494350822287508e-38, PT ;  /* 0x008000000c00780b */ /* 0x000fc40003f4e000 */
[C---:B--2---:R-:W-:Y:S02]  /*0210*/  FSETP.GT.AND P1, PT, R13.reuse, 8.50705917302346158658e+37, PT ;  /* 0x7e8000000d00780b */ /* 0x044fe40003f24000 */
[----:B------:R-:W-:-:S07]  /*0220*/  FSETP.GEU.AND P3, PT, R13, 1.175494350822287508e-38, PT ;  /* 0x008000000d00780b */ /* 0x000fce0003f6e000 */
[----:B------:R-:W-:Y:S01]  /*0230*/  @P0 FMUL R12, R12, 0.25 ;  /* 0x3e8000000c0c0820 */ /* 0x000fe20000400000 */
[----:B------:R-:W-:-:S03]  /*0240*/  HFMA2.MMA R2, -RZ, RZ, 1.625, 0 ;  /* 0x3e800000ff027435 */ /* 0x000fc600000001ff */
[----:B------:R-:W-:Y:S01]  /*0250*/  @!P2 FMUL R12, R12, 16777216 ;  /* 0x4b8000000c0ca820 */ /* 0x000fe20000400000 */
[----:B------:R-:W-:-:S04]  /*0260*/  @P1 FMUL R13, R13, 0.25 ;  /* 0x3e8000000d0d1820 */ /* 0x000fc80000400000 */
[----:B------:R-:W-:Y:S01]  /*0270*/  @!P3 FMUL R13, R13, 16777216 ;  /* 0x4b8000000d0db820 */ /* 0x000fe20000400000 */
[----:B------:R-:W1:Y:S01]  /*0280*/  MUFU.RCP R12, R12 ;  /* 0x0000000c000c7308 */ /* 0x000e620000001000 */
[----:B------:R-:W-:-:S07]  /*0290*/  FSEL R3, R2, 1, P0 ;  /* 0x3f80000002037808 */ /* 0x000fce0000000000 */
[----:B------:R-:W2:Y:S01]  /*02a0*/  MUFU.RCP R13, R13 ;  /* 0x0000000d000d7308 */ /* 0x000ea20000001000 */
[----:B------:R-:W-:Y:S01]  /*02b0*/  FSEL R2, R2, 1, P1 ;  /* 0x3f80000002027808 */ /* 0x000fe20000800000 */
[----:B------:R-:W-:Y:S01]  /*02c0*/  @!P2 FMUL R3, R3, 16777216 ;  /* 0x4b8000000303a820 */ /* 0x000fe20000400000 */
[----:B---3--:R-:W-:-:S03]  /*02d0*/  FADD R5, R5, -R7 ;  /* 0x8000000705057221 */ /* 0x008fc60000000000 */
[----:B------:R-:W-:Y:S01]  /*02e0*/  @!P3 FMUL R2, R2, 16777216 ;  /* 0x4b8000000202b820 */ /* 0x000fe20000400000 */
[----:B------:R-:W-:Y:S01]  /*02f0*/  FADD R4, R4, -R6 ;  /* 0x8000000604047221 */ /* 0x000fe20000000000 */
[----:B-1----:R-:W-:Y:S02]  /*0300*/  FMUL R7, R12, R3 ;  /* 0x000000030c077220 */ /* 0x002fe40000400000 */
[----:B--2---:R-:W-:Y:S02]  /*0310*/  FMUL R6, R13, R2 ;  /* 0x000000020d067220 */ /* 0x004fe40000400000 */
[----:B------:R-:W1:Y:S01]  /*0320*/  LDC.64 R2, c[0x0][0x210] ;  /* 0x00008400ff027b82 */ /* 0x000e620000000a00 */
[----:B------:R-:W-:Y:S01]  /*0330*/  FMUL R7, R4, R7 ;  /* 0x0000000704077220 */ /* 0x000fe20000400000 */
[----:B------:R-:W-:-:S03]  /*0340*/  FMUL R6, R5, R6 ;  /* 0x0000000605067220 */ /* 0x000fc60000400000 */
[----:B----4-:R-:W-:Y:S01]  /*0350*/  FFMA R8, R8, R7, R10 ;  /* 0x0000000708087223 */ /* 0x010fe2000000000a */
[----:B------:R-:W-:-:S04]  /*0360*/  FFMA R9, R9, R6, R11 ;  /* 0x0000000609097223 */ /* 0x000fc8000000000b */
[----:B------:R-:W-:Y:S02]  /*0370*/  FSETP.GT.AND P0, PT, R8, RZ, PT ;  /* 0x000000ff0800720b */ /* 0x000fe40003f04000 */
[----:B------:R-:W-:-:S11]  /*0380*/  FSETP.GT.AND P1, PT, R9, RZ, PT ;  /* 0x000000ff0900720b */ /* 0x000fd60003f24000 */
[----:B------:R-:W-:Y:S01]  /*0390*/  @!P0 FMUL R8, R8, 0.10000000149011611938 ;  /* 0x3dcccccd08088820 */ /* 0x000fe20000400000 */
[----:B-1----:R-:W-:-:S04]  /*03a0*/  IMAD.WIDE R2, R0, 0x4, R2 ;  /* 0x0000000400027825 */ /* 0x002fc800078e0202 */
[----:B------:R-:W-:-:S05]  /*03b0*/  @!P1 FMUL R9, R9, 0.10000000149011611938 ;  /* 0x3dcccccd09099820 */ /* 0x000fca0000400000 */
[----:B------:R-:W-:Y:S01]  /*03c0*/  STG.E.64 desc[UR4][R2.64], R8 ;  /* 0x0000000802007986 */ /* 0x000fe2000c101b04 */
[----:B------:R-:W-:Y:S05]  /*03d0*/  EXIT ;  /* 0x000000000000794d */ /* 0x000fea0003800000 */
.L_x_0:
[----:B------:R-:W-:-:S00]  /*03e0*/  BRA `(.L_x_0) ;  /* 0xfffffffc00fc7947 */ /* 0x000fc0000383ffff */
[----:B------:R-:W-:-:S00]  /*03f0*/  NOP ;  /* 0x0000000000007918 */ /* 0x000fc00000000000 */
        /* <DEDUP_REMOVED lines=8> */
.L_x_1:


//--------------------- .nv.global.init           --------------------------
	.section	.nv.global.init,"aw",@progbits
.nv.global.init:
	.type		_$_str,@object
	.size		_$_str,(_$_str_$_2 - _$_str)
_$_str:
        /*0000*/ 	.byte	0x5f, 0x5f, 0x43, 0x55, 0x44, 0x41, 0x5f, 0x46, 0x54, 0x5a, 0x00
	.type		_$_str_$_2,@object
	.size		_$_str_$_2,(.L_1 - _$_str_$_2)
_$_str_$_2:
        /*000b*/ 	.byte	0x5f, 0x5f, 0x43, 0x55, 0x44, 0x41, 0x5f, 0x50, 0x52, 0x45, 0x43, 0x5f, 0x53, 0x51, 0x52, 0x54
        /*001b*/ 	.byte	0x00
.L_1:


//--------------------- .nv.constant0.triton_poi_fused__native_batch_norm_legit_no_training_leaky_relu_5 --------------------------
	.section	.nv.constant0.triton_poi_fused__native_batch_norm_legit_no_training_leaky_relu_5,"a",@progbits
	.sectionflags	@""
	.align	4
.nv.constant0.triton_poi_fused__native_batch_norm_legit_no_training_leaky_relu_5:
	.zero		580
